//
// Generated by NVIDIA NVVM Compiler
//
// Compiler Build ID: CL-36424714
// Cuda compilation tools, release 13.0, V13.0.88
// Based on NVVM 20.0.0
//

.version 9.0
.target sm_100
.address_size 64

	// .globl	_Z14stencil_kernelPfS_j

.visible .entry _Z14stencil_kernelPfS_j(
	.param .u64 .ptr .align 1 _Z14stencil_kernelPfS_j_param_0,
	.param .u64 .ptr .align 1 _Z14stencil_kernelPfS_j_param_1,
	.param .u32 _Z14stencil_kernelPfS_j_param_2
)
{
	.reg .pred 	%p<12>;
	.reg .b32 	%r<31>;
	.reg .b32 	%f<15>;
	.reg .b64 	%rd<20>;

	ld.param.u64 	%rd1, [_Z14stencil_kernelPfS_j_param_0];
	ld.param.u64 	%rd2, [_Z14stencil_kernelPfS_j_param_1];
	ld.param.u32 	%r4, [_Z14stencil_kernelPfS_j_param_2];
	mov.u32 	%r5, %ctaid.z;
	mov.u32 	%r6, %ntid.z;
	mov.u32 	%r7, %tid.z;
	mad.lo.s32 	%r1, %r5, %r6, %r7;
	mov.u32 	%r8, %ctaid.y;
	mov.u32 	%r9, %ntid.y;
	mov.u32 	%r10, %tid.y;
	mad.lo.s32 	%r2, %r8, %r9, %r10;
	mov.u32 	%r11, %ctaid.x;
	mov.u32 	%r12, %ntid.x;
	mov.u32 	%r13, %tid.x;
	mad.lo.s32 	%r3, %r11, %r12, %r13;
	setp.eq.s32 	%p1, %r1, 0;
	add.s32 	%r14, %r4, -1;
	setp.ge.u32 	%p2, %r1, %r14;
	setp.eq.s32 	%p3, %r2, 0;
	or.pred  	%p4, %p1, %p3;
	or.pred  	%p5, %p4, %p2;
	setp.ge.u32 	%p6, %r2, %r14;
	or.pred  	%p7, %p6, %p5;
	setp.eq.s32 	%p8, %r3, 0;
	or.pred  	%p9, %p8, %p7;
	setp.ge.u32 	%p10, %r3, %r14;
	or.pred  	%p11, %p10, %p9;
	@%p11 bra 	$L__BB0_2;
	cvta.to.global.u64 	%rd3, %rd1;
	cvta.to.global.u64 	%rd4, %rd2;
	mul.lo.s32 	%r15, %r4, %r1;
	mul.lo.s32 	%r16, %r15, %r4;
	mul.lo.s32 	%r17, %r4, %r2;
	add.s32 	%r18, %r17, %r3;
	add.s32 	%r19, %r18, %r16;
	mul.wide.u32 	%rd5, %r19, 4;
	add.s64 	%rd6, %rd3, %rd5;
	ld.global.f32 	%f1, [%rd6];
	add.s32 	%r20, %r19, -1;
	mul.wide.u32 	%rd7, %r20, 4;
	add.s64 	%rd8, %rd3, %rd7;
	ld.global.f32 	%f2, [%rd8];
	mul.f32 	%f3, %f2, 0f3DCCCCCD;
	fma.rn.f32 	%f4, %f1, 0f3F000000, %f3;
	add.s32 	%r21, %r19, 1;
	mul.wide.u32 	%rd9, %r21, 4;
	add.s64 	%rd10, %rd3, %rd9;
	ld.global.f32 	%f5, [%rd10];
	fma.rn.f32 	%f6, %f5, 0f3DCCCCCD, %f4;
	sub.s32 	%r22, %r17, %r4;
	add.s32 	%r23, %r22, %r3;
	add.s32 	%r24, %r23, %r16;
	mul.wide.u32 	%rd11, %r24, 4;
	add.s64 	%rd12, %rd3, %rd11;
	ld.global.f32 	%f7, [%rd12];
	fma.rn.f32 	%f8, %f7, 0f3DCCCCCD, %f6;
	add.s32 	%r25, %r19, %r4;
	mul.wide.u32 	%rd13, %r25, 4;
	add.s64 	%rd14, %rd3, %rd13;
	ld.global.f32 	%f9, [%rd14];
	fma.rn.f32 	%f10, %f9, 0f3DCCCCCD, %f8;
	sub.s32 	%r26, %r15, %r4;
	mad.lo.s32 	%r27, %r26, %r4, %r18;
	mul.wide.u32 	%rd15, %r27, 4;
	add.s64 	%rd16, %rd3, %rd15;
	ld.global.f32 	%f11, [%rd16];
	fma.rn.f32 	%f12, %f11, 0f3D4CCCCD, %f10;
	shl.b32 	%r28, %r4, 1;
	add.s32 	%r29, %r26, %r28;
	mad.lo.s32 	%r30, %r29, %r4, %r18;
	mul.wide.u32 	%rd17, %r30, 4;
	add.s64 	%rd18, %rd3, %rd17;
	ld.global.f32 	%f13, [%rd18];
	fma.rn.f32 	%f14, %f13, 0f3D4CCCCD, %f12;
	add.s64 	%rd19, %rd4, %rd5;
	st.global.f32 	[%rd19], %f14;
$L__BB0_2:
	ret;

}


// ===== COMPILED SASS (sm_100) =====

	.target	sm_100

	.elftype	@"ET_EXEC"


//--------------------- .note.nv.tkinfo           --------------------------
	.section	.note.nv.tkinfo,"",@"SHT_NOTE"
	.sectionflags	@"SHF_NOTE_NV_TKINFO"
	.tkinfo
        /*0018*/ 	.word	0x00000002
        /*0030*/ 	.string	""
        /*0030*/ 	.string	"ptxas"
        /*0030*/ 	.string	"Cuda compilation tools, release 13.0, V13.0.88"
        /*0030*/ 	.string	"Build cuda_13.0.r13.0/compiler.36424714_0"
        /*0030*/ 	.string	"-arch sm_100 -m 64 "



//--------------------- .note.nv.cuinfo           --------------------------
	.section	.note.nv.cuinfo,"",@"SHT_NOTE"
	.sectionflags	@"SHF_NOTE_NV_CUINFO"
        /*0018*/ 	.short	0x0002
        /*001a*/ 	.short	0x0064
        /*001c*/ 	.short	0x0082
	.zero		2


//--------------------- .nv.info                  --------------------------
	.section	.nv.info,"",@"SHT_CUDA_INFO"
	.align	4


	//----- nvinfo : EIATTR_REGCOUNT
	.align		4
        /*0000*/ 	.byte	0x04, 0x2f
        /*0002*/ 	.short	(.L_1 - .L_0)
	.align		4
.L_0:
        /*0004*/ 	.word	index@(_Z14stencil_kernelPfS_j)
        /*0008*/ 	.word	0x00000018


	//----- nvinfo : EIATTR_FRAME_SIZE
	.align		4
.L_1:
        /*000c*/ 	.byte	0x04, 0x11
        /*000e*/ 	.short	(.L_3 - .L_2)
	.align		4
.L_2:
        /*0010*/ 	.word	index@(_Z14stencil_kernelPfS_j)
        /*0014*/ 	.word	0x00000000


	//----- nvinfo : EIATTR_MIN_STACK_SIZE
	.align		4
.L_3:
        /*0018*/ 	.byte	0x04, 0x12
        /*001a*/ 	.short	(.L_5 - .L_4)
	.align		4
.L_4:
        /*001c*/ 	.word	index@(_Z14stencil_kernelPfS_j)
        /*0020*/ 	.word	0x00000000
.L_5:


//--------------------- .nv.compat                --------------------------
	.section	.nv.compat,"",@"SHT_CUDA_COMPAT_INFO"
	.align	4
        /*0000*/ 	.byte	0x02, 0x09, 0x00, 0x00, 0x02, 0x02, 0x01, 0x00, 0x02, 0x05, 0x05, 0x00, 0x03, 0x07, 0x01, 0x01
        /*0010*/ 	.byte	0x02, 0x03, 0x00, 0x00, 0x02, 0x06, 0x01, 0x00, 0x04, 0x0b, 0x08, 0x00, 0x09, 0x00, 0x00, 0x00
        /*0020*/ 	.byte	0x00, 0x00, 0x00, 0x00


//--------------------- .nv.info._Z14stencil_kernelPfS_j --------------------------
	.section	.nv.info._Z14stencil_kernelPfS_j,"",@"SHT_CUDA_INFO"
	.sectionflags	@""
	.align	4


	//----- nvinfo : EIATTR_CUDA_API_VERSION
	.align		4
        /*0000*/ 	.byte	0x04, 0x37
        /*0002*/ 	.short	(.L_7 - .L_6)
.L_6:
        /*0004*/ 	.word	0x00000082


	//----- nvinfo : EIATTR_KPARAM_INFO
	.align		4
.L_7:
        /*0008*/ 	.byte	0x04, 0x17
        /*000a*/ 	.short	(.L_9 - .L_8)
.L_8:
        /*000c*/ 	.word	0x00000000
        /*0010*/ 	.short	0x0002
        /*0012*/ 	.short	0x0010
        /*0014*/ 	.byte	0x00, 0xf0, 0x11, 0x00


	//----- nvinfo : EIATTR_KPARAM_INFO
	.align		4
.L_9:
        /*0018*/ 	.byte	0x04, 0x17
        /*001a*/ 	.short	(.L_11 - .L_10)
.L_10:
        /*001c*/ 	.word	0x00000000
        /*0020*/ 	.short	0x0001
        /*0022*/ 	.short	0x0008
        /*0024*/ 	.byte	0x00, 0xf5, 0x21, 0x00


	//----- nvinfo : EIATTR_KPARAM_INFO
	.align		4
.L_11:
        /*0028*/ 	.byte	0x04, 0x17
        /*002a*/ 	.short	(.L_13 - .L_12)
.L_12:
        /*002c*/ 	.word	0x00000000
        /*0030*/ 	.short	0x0000
        /*0032*/ 	.short	0x0000
        /*0034*/ 	.byte	0x00, 0xf5, 0x21, 0x00


	//----- nvinfo : EIATTR_SPARSE_MMA_MASK
	.align		4
.L_13:
        /*0038*/ 	.byte	0x03, 0x50
        /*003a*/ 	.short	0x0000


	//----- nvinfo : EIATTR_MAXREG_COUNT
	.align		4
        /*003c*/ 	.byte	0x03, 0x1b
        /*003e*/ 	.short	0x00ff


	//----- nvinfo : EIATTR_MERCURY_ISA_VERSION
	.align		4
        /*0040*/ 	.byte	0x03, 0x5f
        /*0042*/ 	.short	0x0101


	//----- nvinfo : EIATTR_VRC_CTA_INIT_COUNT
	.align		4
        /*0044*/ 	.byte	0x02, 0x4a
	.zero		1
	.zero		1


	//----- nvinfo : EIATTR_EXIT_INSTR_OFFSETS
	.align		4
        /*0048*/ 	.byte	0x04, 0x1c
        /*004a*/ 	.short	(.L_15 - .L_14)


	//   ....[0]....
.L_14:
        /*004c*/ 	.word	0x00000150


	//   ....[1]....
        /*0050*/ 	.word	0x000003d0


	//----- nvinfo : EIATTR_CBANK_PARAM_SIZE
	.align		4
.L_15:
        /*0054*/ 	.byte	0x03, 0x19
        /*0056*/ 	.short	0x0014


	//----- nvinfo : EIATTR_PARAM_CBANK
	.align		4
        /*0058*/ 	.byte	0x04, 0x0a
        /*005a*/ 	.short	(.L_17 - .L_16)
	.align		4
.L_16:
        /*005c*/ 	.word	index@(.nv.constant0._Z14stencil_kernelPfS_j)
        /*0060*/ 	.short	0x0380
        /*0062*/ 	.short	0x0014


	//----- nvinfo : EIATTR_SW_WAR
	.align		4
.L_17:
        /*0064*/ 	.byte	0x04, 0x36
        /*0066*/ 	.short	(.L_19 - .L_18)
.L_18:
        /*0068*/ 	.word	0x00000008
.L_19:


//--------------------- .nv.callgraph             --------------------------
	.section	.nv.callgraph,"",@"SHT_CUDA_CALLGRAPH"
	.align	4
	.sectionentsize	8
	.align		4
        /*0000*/ 	.word	0x00000000
	.align		4
        /*0004*/ 	.word	0xffffffff
	.align		4
        /*0008*/ 	.word	0x00000000
	.align		4
        /*000c*/ 	.word	0xfffffffe
	.align		4
        /*0010*/ 	.word	0x00000000
	.align		4
        /*0014*/ 	.word	0xfffffffd
	.align		4
        /*0018*/ 	.word	0x00000000
	.align		4
        /*001c*/ 	.word	0xfffffffc


//--------------------- .text._Z14stencil_kernelPfS_j --------------------------
	.section	.text._Z14stencil_kernelPfS_j,"ax",@progbits
	.align	128
        .global         _Z14stencil_kernelPfS_j
        .type           _Z14stencil_kernelPfS_j,@function
        .size           _Z14stencil_kernelPfS_j,(.L_x_1 - _Z14stencil_kernelPfS_j)
        .other          _Z14stencil_kernelPfS_j,@"STO_CUDA_ENTRY STV_DEFAULT"
_Z14stencil_kernelPfS_j:
.text._Z14stencil_kernelPfS_j:
[----:B------:R-:W-:Y:S01]  /*0000*/  LDC R1, c[0x0][0x37c] ;  /* 0x0000df00ff017b82 */ /* 0x000fe20000000800 */
[----:B------:R-:W0:Y:S07]  /*0010*/  S2R R4, SR_TID.Y ;  /* 0x0000000000047919 */ /* 0x000e2e0000002200 */
[----:B------:R-:W1:Y:S01]  /*0020*/  LDC R5, c[0x0][0x368] ;  /* 0x0000da00ff057b82 */ /* 0x000e620000000800 */
[----:B------:R-:W1:Y:S01]  /*0030*/  S2R R2, SR_TID.Z ;  /* 0x0000000000027919 */ /* 0x000e620000002300 */
[----:B------:R-:W2:Y:S06]  /*0040*/  S2R R6, SR_TID.X ;  /* 0x0000000000067919 */ /* 0x000eac0000002100 */
[----:B------:R-:W0:Y:S08]  /*0050*/  S2UR UR5, SR_CTAID.Y ;  /* 0x00000000000579c3 */ /* 0x000e300000002600 */
[----:B------:R-:W0:Y:S08]  /*0060*/  LDC R9, c[0x0][0x364] ;  /* 0x0000d900ff097b82 */ /* 0x000e300000000800 */
[----:B------:R-:W1:Y:S08]  /*0070*/  S2UR UR4, SR_CTAID.Z ;  /* 0x00000000000479c3 */ /* 0x000e700000002700 */
[----:B------:R-:W3:Y:S08]  /*0080*/  LDC R0, c[0x0][0x390] ;  /* 0x0000e400ff007b82 */ /* 0x000ef00000000800 */
[----:B------:R-:W2:Y:S01]  /*0090*/  S2UR UR6, SR_CTAID.X ;  /* 0x00000000000679c3 */ /* 0x000ea20000002500 */
[----:B0-----:R-:W-:-:S05]  /*00a0*/  IMAD R9, R9, UR5, R4 ;  /* 0x0000000509097c24 */ /* 0x001fca000f8e0204 */
[----:B------:R-:W-:Y:S02]  /*00b0*/  ISETP.NE.AND P0, PT, R9, RZ, PT ;  /* 0x000000ff0900720c */ /* 0x000fe40003f05270 */
[----:B------:R-:W2:Y:S01]  /*00c0*/  LDC R3, c[0x0][0x360] ;  /* 0x0000d800ff037b82 */ /* 0x000ea20000000800 */
[----:B-1----:R-:W-:-:S05]  /*00d0*/  IMAD R5, R5, UR4, R2 ;  /* 0x0000000405057c24 */ /* 0x002fca000f8e0202 */
[----:B------:R-:W-:Y:S02]  /*00e0*/  ISETP.EQ.OR P0, PT, R5, RZ, !P0 ;  /* 0x000000ff0500720c */ /* 0x000fe40004702670 */
[----:B---3--:R-:W-:-:S04]  /*00f0*/  IADD3 R2, PT, PT, R0, -0x1, RZ ;  /* 0xffffffff00027810 */ /* 0x008fc80007ffe0ff */
[----:B------:R-:W-:-:S04]  /*0100*/  ISETP.GE.U32.OR P0, PT, R5, R2, P0 ;  /* 0x000000020500720c */ /* 0x000fc80000706470 */
[----:B------:R-:W-:Y:S01]  /*0110*/  ISETP.GE.U32.OR P0, PT, R9, R2, P0 ;  /* 0x000000020900720c */ /* 0x000fe20000706470 */
[----:B--2---:R-:W-:-:S05]  /*0120*/  IMAD R4, R3, UR6, R6 ;  /* 0x0000000603047c24 */ /* 0x004fca000f8e0206 */
[----:B------:R-:W-:-:S04]  /*0130*/  ISETP.EQ.OR P0, PT, R4, RZ, P0 ;  /* 0x000000ff0400720c */ /* 0x000fc80000702670 */
[----:B------:R-:W-:-:S13]  /*0140*/  ISETP.GE.U32.OR P0, PT, R4, R2, P0 ;  /* 0x000000020400720c */ /* 0x000fda0000706470 */
[----:B------:R-:W-:Y:S05]  /*0150*/  @P0 EXIT ;  /* 0x000000000000094d */ /* 0x000fea0003800000 */
[----:B------:R-:W0:Y:S01]  /*0160*/  LDC.64 R2, c[0x0][0x380] ;  /* 0x0000e000ff027b82 */ /* 0x000e220000000a00 */
[-C--:B------:R-:W-:Y:S01]  /*0170*/  IMAD R15, R5, R0.reuse, RZ ;  /* 0x00000000050f7224 */ /* 0x080fe200078e02ff */
[----:B------:R-:W1:Y:S01]  /*0180*/  LDCU.64 UR4, c[0x0][0x358] ;  /* 0x00006b00ff0477ac */ /* 0x000e620008000a00 */
[CC--:B------:R-:W-:Y:S02]  /*0190*/  IMAD R7, R9.reuse, R0.reuse, R4 ;  /* 0x0000000009077224 */ /* 0x0c0fe400078e0204 */
[-C--:B------:R-:W-:Y:S02]  /*01a0*/  IMAD R9, R9, R0.reuse, -R0 ;  /* 0x0000000009097224 */ /* 0x080fe400078e0a00 */
[----:B------:R-:W-:-:S03]  /*01b0*/  IMAD R5, R15, R0, R7 ;  /* 0x000000000f057224 */ /* 0x000fc600078e0207 */
[----:B------:R-:W-:Y:S02]  /*01c0*/  IADD3 R6, PT, PT, R4, R9, RZ ;  /* 0x0000000904067210 */ /* 0x000fe40007ffe0ff */
[C---:B------:R-:W-:Y:S02]  /*01d0*/  IADD3 R11, PT, PT, R5.reuse, -0x1, RZ ;  /* 0xffffffff050b7810 */ /* 0x040fe40007ffe0ff */
[----:B------:R-:W-:Y:S01]  /*01e0*/  IADD3 R13, PT, PT, R5, 0x1, RZ ;  /* 0x00000001050d7810 */ /* 0x000fe20007ffe0ff */
[----:B------:R-:W-:Y:S02]  /*01f0*/  IMAD R17, R15, R0, R6 ;  /* 0x000000000f117224 */ /* 0x000fe400078e0206 */
[----:B0-----:R-:W-:-:S04]  /*0200*/  IMAD.WIDE.U32 R10, R11, 0x4, R2 ;  /* 0x000000040b0a7825 */ /* 0x001fc800078e0002 */
[--C-:B------:R-:W-:Y:S01]  /*0210*/  IMAD.WIDE.U32 R8, R5, 0x4, R2.reuse ;  /* 0x0000000405087825 */ /* 0x100fe200078e0002 */
[----:B-1----:R0:W2:Y:S03]  /*0220*/  LDG.E R4, desc[UR4][R10.64] ;  /* 0x000000040a047981 */ /* 0x0020a6000c1e1900 */
[--C-:B------:R-:W-:Y:S01]  /*0230*/  IMAD.WIDE.U32 R12, R13, 0x4, R2.reuse ;  /* 0x000000040d0c7825 */ /* 0x100fe200078e0002 */
[----:B------:R1:W3:Y:S01]  /*0240*/  LDG.E R6, desc[UR4][R8.64] ;  /* 0x0000000408067981 */ /* 0x0002e2000c1e1900 */
[-C--:B------:R-:W-:Y:S02]  /*0250*/  IADD3 R21, PT, PT, R15, -R0.reuse, RZ ;  /* 0x800000000f157210 */ /* 0x080fe40007ffe0ff */
[----:B------:R-:W-:Y:S01]  /*0260*/  IADD3 R19, PT, PT, R5, R0, RZ ;  /* 0x0000000005137210 */ /* 0x000fe20007ffe0ff */
[----:B------:R-:W-:Y:S01]  /*0270*/  IMAD.WIDE.U32 R14, R17, 0x4, R2 ;  /* 0x00000004110e7825 */ /* 0x000fe200078e0002 */
[----:B------:R-:W4:Y:S01]  /*0280*/  LDG.E R13, desc[UR4][R12.64] ;  /* 0x000000040c0d7981 */ /* 0x000f22000c1e1900 */
[----:B------:R-:W-:-:S02]  /*0290*/  LEA R18, R0, R21, 0x1 ;  /* 0x0000001500127211 */ /* 0x000fc400078e08ff */
[-C--:B------:R-:W-:Y:S02]  /*02a0*/  IMAD R21, R21, R0.reuse, R7 ;  /* 0x0000000015157224 */ /* 0x080fe400078e0207 */
[----:B------:R-:W-:Y:S01]  /*02b0*/  IMAD.WIDE.U32 R16, R19, 0x4, R2 ;  /* 0x0000000413107825 */ /* 0x000fe200078e0002 */
[----:B------:R-:W5:Y:S03]  /*02c0*/  LDG.E R15, desc[UR4][R14.64] ;  /* 0x000000040e0f7981 */ /* 0x000f66000c1e1900 */
[----:B------:R-:W-:Y:S02]  /*02d0*/  IMAD R7, R18, R0, R7 ;  /* 0x0000000012077224 */ /* 0x000fe400078e0207 */
[--C-:B0-----:R-:W-:Y:S01]  /*02e0*/  IMAD.WIDE.U32 R10, R21, 0x4, R2.reuse ;  /* 0x00000004150a7825 */ /* 0x101fe200078e0002 */
[----:B------:R-:W5:Y:S03]  /*02f0*/  LDG.E R17, desc[UR4][R16.64] ;  /* 0x0000000410117981 */ /* 0x000f66000c1e1900 */
[----:B-1----:R-:W-:-:S02]  /*0300*/  IMAD.WIDE.U32 R8, R7, 0x4, R2 ;  /* 0x0000000407087825 */ /* 0x002fc400078e0002 */
[----:B------:R-:W5:Y:S01]  /*0310*/  LDG.E R11, desc[UR4][R10.64] ;  /* 0x000000040a0b7981 */ /* 0x000f62000c1e1900 */
[----:B------:R-:W0:Y:S03]  /*0320*/  LDC.64 R2, c[0x0][0x388] ;  /* 0x0000e200ff027b82 */ /* 0x000e260000000a00 */
[----:B------:R-:W5:Y:S01]  /*0330*/  LDG.E R9, desc[UR4][R8.64] ;  /* 0x0000000408097981 */ /* 0x000f62000c1e1900 */
[----:B0-----:R-:W-:-:S04]  /*0340*/  IMAD.WIDE.U32 R2, R5, 0x4, R2 ;  /* 0x0000000405027825 */ /* 0x001fc800078e0002 */
[----:B--2---:R-:W-:-:S04]  /*0350*/  FMUL R7, R4, 0.10000000149011611938 ;  /* 0x3dcccccd04077820 */ /* 0x004fc80000400000 */
[----:B---3--:R-:W-:-:S04]  /*0360*/  FFMA R6, R6, 0.5, R7 ;  /* 0x3f00000006067823 */ /* 0x008fc80000000007 */
[----:B----4-:R-:W-:-:S04]  /*0370*/  FFMA R6, R13, 0.10000000149011611938, R6 ;  /* 0x3dcccccd0d067823 */ /* 0x010fc80000000006 */
[----:B-----5:R-:W-:-:S04]  /*0380*/  FFMA R6, R15, 0.10000000149011611938, R6 ;  /* 0x3dcccccd0f067823 */ /* 0x020fc80000000006 */
[----:B------:R-:W-:-:S04]  /*0390*/  FFMA R6, R17, 0.10000000149011611938, R6 ;  /* 0x3dcccccd11067823 */ /* 0x000fc80000000006 */
[----:B------:R-:W-:-:S04]  /*03a0*/  FFMA R6, R11, 0.050000000745058059692, R6 ;  /* 0x3d4ccccd0b067823 */ /* 0x000fc80000000006 */
[----:B------:R-:W-:-:S05]  /*03b0*/  FFMA R5, R9, 0.050000000745058059692, R6 ;  /* 0x3d4ccccd09057823 */ /* 0x000fca0000000006 */
[----:B------:R-:W-:Y:S01]  /*03c0*/  STG.E desc[UR4][R2.64], R5 ;  /* 0x0000000502007986 */ /* 0x000fe2000c101904 */
[----:B------:R-:W-:Y:S05]  /*03d0*/  EXIT ;  /* 0x000000000000794d */ /* 0x000fea0003800000 */
.L_x_0:
[----:B------:R-:W-:-:S00]  /*03e0*/  BRA `(.L_x_0) ;  /* 0xfffffffc00fc7947 */ /* 0x000fc0000383ffff */
[----:B------:R-:W-:-:S00]  /*03f0*/  NOP ;  /* 0x0000000000007918 */ /* 0x000fc00000000000 */
        /* <DEDUP_REMOVED lines=8> */
.L_x_1:


//--------------------- .nv.shared.reserved.0     --------------------------
	.section	.nv.shared.reserved.0,"aw",@nobits
	.weak		__nv_reservedSMEM_offset_0_alias
	.size		__nv_reservedSMEM_offset_0_alias, 0, 64
	.other		__nv_reservedSMEM_offset_0_alias,@"STO_CUDA_RESERVED_SHARED STV_DEFAULT"
__nv_reservedSMEM_offset_0_alias:
	.zero		0
	.zero		64


//--------------------- .nv.constant0._Z14stencil_kernelPfS_j --------------------------
	.section	.nv.constant0._Z14stencil_kernelPfS_j,"a",@progbits
	.sectionflags	@""
	.align	4
.nv.constant0._Z14stencil_kernelPfS_j:
	.zero		916


//--------------------- SYMBOLS --------------------------

	.type		.nv.reservedSmem.offset0,@object
	.size		.nv.reservedSmem.offset0,0x4
